//
// Generated by NVIDIA NVVM Compiler
//
// Compiler Build ID: CL-36424714
// Cuda compilation tools, release 13.0, V13.0.88
// Based on NVVM 20.0.0
//

.version 9.0
.target sm_100
.address_size 64

	// .globl	_Z6kernelPiS_iii
.extern .shared .align 16 .b8 smem[];

.visible .entry _Z6kernelPiS_iii(
	.param .u64 .ptr .align 1 _Z6kernelPiS_iii_param_0,
	.param .u64 .ptr .align 1 _Z6kernelPiS_iii_param_1,
	.param .u32 _Z6kernelPiS_iii_param_2,
	.param .u32 _Z6kernelPiS_iii_param_3,
	.param .u32 _Z6kernelPiS_iii_param_4
)
{
	.reg .pred 	%p<3>;
	.reg .b32 	%r<31>;
	.reg .b64 	%rd<9>;

	ld.param.u64 	%rd1, [_Z6kernelPiS_iii_param_0];
	ld.param.u64 	%rd2, [_Z6kernelPiS_iii_param_1];
	ld.param.u32 	%r9, [_Z6kernelPiS_iii_param_2];
	ld.param.u32 	%r10, [_Z6kernelPiS_iii_param_3];
	ld.param.u32 	%r11, [_Z6kernelPiS_iii_param_4];
	mov.u32 	%r12, %tid.x;
	mov.u32 	%r13, %ctaid.x;
	mov.u32 	%r14, %ntid.x;
	mov.u32 	%r15, %tid.y;
	mov.u32 	%r16, %ctaid.y;
	mov.u32 	%r17, %ntid.y;
	mad.lo.s32 	%r18, %r16, %r17, %r15;
	mov.u32 	%r19, %tid.z;
	mov.u32 	%r20, %ctaid.z;
	mov.u32 	%r21, %ntid.z;
	mad.lo.s32 	%r22, %r20, %r21, %r19;
	mad.lo.s32 	%r23, %r11, %r22, %r18;
	mad.lo.s32 	%r24, %r13, %r14, %r12;
	mad.lo.s32 	%r1, %r23, %r10, %r24;
	mad.lo.s32 	%r25, %r15, %r14, %r12;
	mul.lo.s32 	%r26, %r9, %r25;
	and.b32  	%r2, %r22, 7;
	setp.ne.s32 	%p1, %r2, 0;
	shl.b32 	%r27, %r26, 2;
	mov.u32 	%r28, smem;
	add.s32 	%r3, %r28, %r27;
	@%p1 bra 	$L__BB0_2;
	cvta.to.global.u64 	%rd3, %rd1;
	mul.wide.s32 	%rd4, %r1, 4;
	add.s64 	%rd5, %rd3, %rd4;
	ld.global.u32 	%r30, [%rd5];
	st.shared.u32 	[%r3], %r30;
$L__BB0_2:
	setp.eq.s32 	%p2, %r2, 0;
	bar.sync 	0;
	@%p2 bra 	$L__BB0_4;
	ld.shared.u32 	%r30, [%r3];
$L__BB0_4:
	cvta.to.global.u64 	%rd6, %rd2;
	mul.wide.s32 	%rd7, %r1, 4;
	add.s64 	%rd8, %rd6, %rd7;
	st.global.u32 	[%rd8], %r30;
	ret;

}


// ===== COMPILED SASS (sm_100) =====

	.target	sm_100

	.elftype	@"ET_EXEC"


//--------------------- .note.nv.tkinfo           --------------------------
	.section	.note.nv.tkinfo,"",@"SHT_NOTE"
	.sectionflags	@"SHF_NOTE_NV_TKINFO"
	.tkinfo
        /*0018*/ 	.word	0x00000002
        /*0030*/ 	.string	""
        /*0030*/ 	.string	"ptxas"
        /*0030*/ 	.string	"Cuda compilation tools, release 13.0, V13.0.88"
        /*0030*/ 	.string	"Build cuda_13.0.r13.0/compiler.36424714_0"
        /*0030*/ 	.string	"-arch sm_100 -m 64 "



//--------------------- .note.nv.cuinfo           --------------------------
	.section	.note.nv.cuinfo,"",@"SHT_NOTE"
	.sectionflags	@"SHF_NOTE_NV_CUINFO"
        /*0018*/ 	.short	0x0002
        /*001a*/ 	.short	0x0064
        /*001c*/ 	.short	0x0082
	.zero		2


//--------------------- .nv.info                  --------------------------
	.section	.nv.info,"",@"SHT_CUDA_INFO"
	.align	4


	//----- nvinfo : EIATTR_REGCOUNT
	.align		4
        /*0000*/ 	.byte	0x04, 0x2f
        /*0002*/ 	.short	(.L_1 - .L_0)
	.align		4
.L_0:
        /*0004*/ 	.word	index@(_Z6kernelPiS_iii)
        /*0008*/ 	.word	0x0000000e


	//----- nvinfo : EIATTR_FRAME_SIZE
	.align		4
.L_1:
        /*000c*/ 	.byte	0x04, 0x11
        /*000e*/ 	.short	(.L_3 - .L_2)
	.align		4
.L_2:
        /*0010*/ 	.word	index@(_Z6kernelPiS_iii)
        /*0014*/ 	.word	0x00000000


	//----- nvinfo : EIATTR_MIN_STACK_SIZE
	.align		4
.L_3:
        /*0018*/ 	.byte	0x04, 0x12
        /*001a*/ 	.short	(.L_5 - .L_4)
	.align		4
.L_4:
        /*001c*/ 	.word	index@(_Z6kernelPiS_iii)
        /*0020*/ 	.word	0x00000000
.L_5:


//--------------------- .nv.compat                --------------------------
	.section	.nv.compat,"",@"SHT_CUDA_COMPAT_INFO"
	.align	4
        /*0000*/ 	.byte	0x02, 0x09, 0x00, 0x00, 0x02, 0x02, 0x01, 0x00, 0x02, 0x05, 0x05, 0x00, 0x03, 0x07, 0x01, 0x01
        /*0010*/ 	.byte	0x02, 0x03, 0x00, 0x00, 0x02, 0x06, 0x01, 0x00, 0x04, 0x0b, 0x08, 0x00, 0x09, 0x00, 0x00, 0x00
        /*0020*/ 	.byte	0x00, 0x00, 0x00, 0x00


//--------------------- .nv.info._Z6kernelPiS_iii --------------------------
	.section	.nv.info._Z6kernelPiS_iii,"",@"SHT_CUDA_INFO"
	.sectionflags	@""
	.align	4


	//----- nvinfo : EIATTR_CUDA_API_VERSION
	.align		4
        /*0000*/ 	.byte	0x04, 0x37
        /*0002*/ 	.short	(.L_7 - .L_6)
.L_6:
        /*0004*/ 	.word	0x00000082


	//----- nvinfo : EIATTR_KPARAM_INFO
	.align		4
.L_7:
        /*0008*/ 	.byte	0x04, 0x17
        /*000a*/ 	.short	(.L_9 - .L_8)
.L_8:
        /*000c*/ 	.word	0x00000000
        /*0010*/ 	.short	0x0004
        /*0012*/ 	.short	0x0018
        /*0014*/ 	.byte	0x00, 0xf0, 0x11, 0x00


	//----- nvinfo : EIATTR_KPARAM_INFO
	.align		4
.L_9:
        /*0018*/ 	.byte	0x04, 0x17
        /*001a*/ 	.short	(.L_11 - .L_10)
.L_10:
        /*001c*/ 	.word	0x00000000
        /*0020*/ 	.short	0x0003
        /*0022*/ 	.short	0x0014
        /*0024*/ 	.byte	0x00, 0xf0, 0x11, 0x00


	//----- nvinfo : EIATTR_KPARAM_INFO
	.align		4
.L_11:
        /*0028*/ 	.byte	0x04, 0x17
        /*002a*/ 	.short	(.L_13 - .L_12)
.L_12:
        /*002c*/ 	.word	0x00000000
        /*0030*/ 	.short	0x0002
        /*0032*/ 	.short	0x0010
        /*0034*/ 	.byte	0x00, 0xf0, 0x11, 0x00


	//----- nvinfo : EIATTR_KPARAM_INFO
	.align		4
.L_13:
        /*0038*/ 	.byte	0x04, 0x17
        /*003a*/ 	.short	(.L_15 - .L_14)
.L_14:
        /*003c*/ 	.word	0x00000000
        /*0040*/ 	.short	0x0001
        /*0042*/ 	.short	0x0008
        /*0044*/ 	.byte	0x00, 0xf5, 0x21, 0x00


	//----- nvinfo : EIATTR_KPARAM_INFO
	.align		4
.L_15:
        /*0048*/ 	.byte	0x04, 0x17
        /*004a*/ 	.short	(.L_17 - .L_16)
.L_16:
        /*004c*/ 	.word	0x00000000
        /*0050*/ 	.short	0x0000
        /*0052*/ 	.short	0x0000
        /*0054*/ 	.byte	0x00, 0xf5, 0x21, 0x00


	//----- nvinfo : EIATTR_SPARSE_MMA_MASK
	.align		4
.L_17:
        /*0058*/ 	.byte	0x03, 0x50
        /*005a*/ 	.short	0x0000


	//----- nvinfo : EIATTR_MAXREG_COUNT
	.align		4
        /*005c*/ 	.byte	0x03, 0x1b
        /*005e*/ 	.short	0x00ff


	//----- nvinfo : EIATTR_NUM_BARRIERS
	.align		4
        /*0060*/ 	.byte	0x02, 0x4c
        /*0062*/ 	.byte	0x01
	.zero		1


	//----- nvinfo : EIATTR_MERCURY_ISA_VERSION
	.align		4
        /*0064*/ 	.byte	0x03, 0x5f
        /*0066*/ 	.short	0x0101


	//----- nvinfo : EIATTR_VRC_CTA_INIT_COUNT
	.align		4
        /*0068*/ 	.byte	0x02, 0x4a
	.zero		1
	.zero		1


	//----- nvinfo : EIATTR_EXIT_INSTR_OFFSETS
	.align		4
        /*006c*/ 	.byte	0x04, 0x1c
        /*006e*/ 	.short	(.L_19 - .L_18)


	//   ....[0]....
.L_18:
        /*0070*/ 	.word	0x00000230


	//----- nvinfo : EIATTR_CBANK_PARAM_SIZE
	.align		4
.L_19:
        /*0074*/ 	.byte	0x03, 0x19
        /*0076*/ 	.short	0x001c


	//----- nvinfo : EIATTR_PARAM_CBANK
	.align		4
        /*0078*/ 	.byte	0x04, 0x0a
        /*007a*/ 	.short	(.L_21 - .L_20)
	.align		4
.L_20:
        /*007c*/ 	.word	index@(.nv.constant0._Z6kernelPiS_iii)
        /*0080*/ 	.short	0x0380
        /*0082*/ 	.short	0x001c


	//----- nvinfo : EIATTR_SW_WAR
	.align		4
.L_21:
        /*0084*/ 	.byte	0x04, 0x36
        /*0086*/ 	.short	(.L_23 - .L_22)
.L_22:
        /*0088*/ 	.word	0x00000008
.L_23:


//--------------------- .nv.callgraph             --------------------------
	.section	.nv.callgraph,"",@"SHT_CUDA_CALLGRAPH"
	.align	4
	.sectionentsize	8
	.align		4
        /*0000*/ 	.word	0x00000000
	.align		4
        /*0004*/ 	.word	0xffffffff
	.align		4
        /*0008*/ 	.word	0x00000000
	.align		4
        /*000c*/ 	.word	0xfffffffe
	.align		4
        /*0010*/ 	.word	0x00000000
	.align		4
        /*0014*/ 	.word	0xfffffffd
	.align		4
        /*0018*/ 	.word	0x00000000
	.align		4
        /*001c*/ 	.word	0xfffffffc


//--------------------- .text._Z6kernelPiS_iii    --------------------------
	.section	.text._Z6kernelPiS_iii,"ax",@progbits
	.align	128
        .global         _Z6kernelPiS_iii
        .type           _Z6kernelPiS_iii,@function
        .size           _Z6kernelPiS_iii,(.L_x_1 - _Z6kernelPiS_iii)
        .other          _Z6kernelPiS_iii,@"STO_CUDA_ENTRY STV_DEFAULT"
_Z6kernelPiS_iii:
.text._Z6kernelPiS_iii:
[----:B------:R-:W-:Y:S01]  /*0000*/  LDC R1, c[0x0][0x37c] ;  /* 0x0000df00ff017b82 */ /* 0x000fe20000000800 */
[----:B------:R-:W0:Y:S07]  /*0010*/  S2R R5, SR_TID.Z ;  /* 0x0000000000057919 */ /* 0x000e2e0000002300 */
[----:B------:R-:W1:Y:S01]  /*0020*/  LDC R9, c[0x0][0x360] ;  /* 0x0000d800ff097b82 */ /* 0x000e620000000800 */
[----:B------:R-:W2:Y:S01]  /*0030*/  LDCU UR8, c[0x0][0x398] ;  /* 0x00007300ff0877ac */ /* 0x000ea20008000800 */
[----:B------:R-:W3:Y:S01]  /*0040*/  S2R R6, SR_TID.Y ;  /* 0x0000000000067919 */ /* 0x000ee20000002200 */
[----:B------:R-:W4:Y:S01]  /*0050*/  LDCU.64 UR10, c[0x0][0x390] ;  /* 0x00007200ff0a77ac */ /* 0x000f220008000a00 */
[----:B------:R-:W1:Y:S04]  /*0060*/  S2R R4, SR_TID.X ;  /* 0x0000000000047919 */ /* 0x000e680000002100 */
[----:B------:R-:W3:Y:S01]  /*0070*/  LDC R11, c[0x0][0x364] ;  /* 0x0000d900ff0b7b82 */ /* 0x000ee20000000800 */
[----:B------:R-:W5:Y:S07]  /*0080*/  LDCU.64 UR6, c[0x0][0x358] ;  /* 0x00006b00ff0677ac */ /* 0x000f6e0008000a00 */
[----:B------:R-:W0:Y:S08]  /*0090*/  S2UR UR4, SR_CTAID.Z ;  /* 0x00000000000479c3 */ /* 0x000e300000002700 */
[----:B------:R-:W0:Y:S08]  /*00a0*/  LDC R0, c[0x0][0x368] ;  /* 0x0000da00ff007b82 */ /* 0x000e300000000800 */
[----:B------:R-:W3:Y:S01]  /*00b0*/  S2UR UR5, SR_CTAID.Y ;  /* 0x00000000000579c3 */ /* 0x000ee20000002600 */
[----:B0-----:R-:W-:-:S07]  /*00c0*/  IMAD R5, R0, UR4, R5 ;  /* 0x0000000400057c24 */ /* 0x001fce000f8e0205 */
[----:B------:R-:W1:Y:S01]  /*00d0*/  S2UR UR4, SR_CTAID.X ;  /* 0x00000000000479c3 */ /* 0x000e620000002500 */
[----:B------:R-:W-:Y:S01]  /*00e0*/  LOP3.LUT P0, R8, R5, 0x7, RZ, 0xc0, !PT ;  /* 0x0000000705087812 */ /* 0x000fe2000780c0ff */
[----:B---3--:R-:W-:-:S04]  /*00f0*/  IMAD R0, R11, UR5, R6 ;  /* 0x000000050b007c24 */ /* 0x008fc8000f8e0206 */
[----:B--2---:R-:W-:-:S08]  /*0100*/  IMAD R0, R5, UR8, R0 ;  /* 0x0000000805007c24 */ /* 0x004fd0000f8e0200 */
[----:B------:R-:W0:Y:S01]  /*0110*/  @!P0 LDC.64 R2, c[0x0][0x380] ;  /* 0x0000e000ff028b82 */ /* 0x000e220000000a00 */
[----:B-1----:R-:W-:-:S04]  /*0120*/  IMAD R5, R9, UR4, R4 ;  /* 0x0000000409057c24 */ /* 0x002fc8000f8e0204 */
[----:B----4-:R-:W-:-:S04]  /*0130*/  IMAD R5, R0, UR11, R5 ;  /* 0x0000000b00057c24 */ /* 0x010fc8000f8e0205 */
[----:B0-----:R-:W-:-:S05]  /*0140*/  @!P0 IMAD.WIDE R2, R5, 0x4, R2 ;  /* 0x0000000405028825 */ /* 0x001fca00078e0202 */
[----:B-----5:R0:W2:Y:S01]  /*0150*/  @!P0 LDG.E R7, desc[UR6][R2.64] ;  /* 0x0000000602078981 */ /* 0x0200a2000c1e1900 */
[----:B------:R-:W1:Y:S01]  /*0160*/  S2UR UR5, SR_CgaCtaId ;  /* 0x00000000000579c3 */ /* 0x000e620000008800 */
[----:B------:R-:W-:Y:S01]  /*0170*/  IMAD R0, R9, R6, R4 ;  /* 0x0000000609007224 */ /* 0x000fe200078e0204 */
[----:B------:R-:W-:Y:S01]  /*0180*/  UMOV UR4, 0x400 ;  /* 0x0000040000047882 */ /* 0x000fe20000000000 */
[----:B------:R-:W-:Y:S02]  /*0190*/  ISETP.NE.AND P1, PT, R8, RZ, PT ;  /* 0x000000ff0800720c */ /* 0x000fe40003f25270 */
[----:B------:R-:W-:-:S03]  /*01a0*/  IMAD R0, R0, UR10, RZ ;  /* 0x0000000a00007c24 */ /* 0x000fc6000f8e02ff */
[----:B0-----:R-:W0:Y:S01]  /*01b0*/  LDC.64 R2, c[0x0][0x388] ;  /* 0x0000e200ff027b82 */ /* 0x001e220000000a00 */
[----:B-1----:R-:W-:-:S06]  /*01c0*/  ULEA UR4, UR5, UR4, 0x18 ;  /* 0x0000000405047291 */ /* 0x002fcc000f8ec0ff */
[----:B------:R-:W-:Y:S01]  /*01d0*/  LEA R0, R0, UR4, 0x2 ;  /* 0x0000000400007c11 */ /* 0x000fe2000f8e10ff */
[----:B0-----:R-:W-:-:S04]  /*01e0*/  IMAD.WIDE R2, R5, 0x4, R2 ;  /* 0x0000000405027825 */ /* 0x001fc800078e0202 */
[----:B--2---:R-:W-:Y:S01]  /*01f0*/  @!P0 STS [R0], R7 ;  /* 0x0000000700008388 */ /* 0x004fe20000000800 */
[----:B------:R-:W-:Y:S06]  /*0200*/  BAR.SYNC.DEFER_BLOCKING 0x0 ;  /* 0x0000000000007b1d */ /* 0x000fec0000010000 */
[----:B------:R-:W0:Y:S04]  /*0210*/  @P1 LDS R7, [R0] ;  /* 0x0000000000071984 */ /* 0x000e280000000800 */
[----:B0-----:R-:W-:Y:S01]  /*0220*/  STG.E desc[UR6][R2.64], R7 ;  /* 0x0000000702007986 */ /* 0x001fe2000c101906 */
[----:B------:R-:W-:Y:S05]  /*0230*/  EXIT ;  /* 0x000000000000794d */ /* 0x000fea0003800000 */
.L_x_0:
[----:B------:R-:W-:-:S00]  /*0240*/  BRA `(.L_x_0) ;  /* 0xfffffffc00fc7947 */ /* 0x000fc0000383ffff */
[----:B------:R-:W-:-:S00]  /*0250*/  NOP ;  /* 0x0000000000007918 */ /* 0x000fc00000000000 */
        /* <DEDUP_REMOVED lines=10> */
.L_x_1:


//--------------------- .nv.shared._Z6kernelPiS_iii --------------------------
	.section	.nv.shared._Z6kernelPiS_iii,"aw",@nobits
	.sectionflags	@""
	.align	16
	.zero		1024


//--------------------- .nv.shared.reserved.0     --------------------------
	.section	.nv.shared.reserved.0,"aw",@nobits
	.weak		__nv_reservedSMEM_offset_0_alias
	.size		__nv_reservedSMEM_offset_0_alias, 0, 64
	.other		__nv_reservedSMEM_offset_0_alias,@"STO_CUDA_RESERVED_SHARED STV_DEFAULT"
__nv_reservedSMEM_offset_0_alias:
	.zero		0
	.zero		64


//--------------------- .nv.constant0._Z6kernelPiS_iii --------------------------
	.section	.nv.constant0._Z6kernelPiS_iii,"a",@progbits
	.sectionflags	@""
	.align	4
.nv.constant0._Z6kernelPiS_iii:
	.zero		924


//--------------------- SYMBOLS --------------------------

	.type		.nv.reservedSmem.offset0,@object
	.size		.nv.reservedSmem.offset0,0x4
	.type		.nv.reservedSmem.cap,@object
	.size		.nv.reservedSmem.cap,0x4
